	.headerflags	@"EF_CUDA_TEXMODE_UNIFIED EF_CUDA_64BIT_ADDRESS EF_CUDA_SM86 EF_CUDA_VIRTUAL_SM(EF_CUDA_SM86)"
	.elftype	@"ET_EXEC"


//--------------------- .nv.info                  --------------------------
	.section	.nv.info,"",@"SHT_CUDA_INFO"
	.align	4


	//----- nvinfo : EIATTR_REGCOUNT
	.align		4
        /*0000*/ 	.byte	0x04, 0x2f
        /*0002*/ 	.short	(.L_3 - .L_2)
	.align		4
.L_2:
        /*0004*/ 	.word	index@(l2norm_fwd_kernel)
        /*0008*/ 	.word	0x0000003c


	//----- nvinfo : EIATTR_MAX_STACK_SIZE
	.align		4
.L_3:
        /*000c*/ 	.byte	0x04, 0x23
        /*000e*/ 	.short	(.L_5 - .L_4)
	.align		4
.L_4:
        /*0010*/ 	.word	index@(l2norm_fwd_kernel)
        /*0014*/ 	.word	0x00000000


	//----- nvinfo : EIATTR_MIN_STACK_SIZE
	.align		4
.L_5:
        /*0018*/ 	.byte	0x04, 0x12
        /*001a*/ 	.short	(.L_7 - .L_6)
	.align		4
.L_6:
        /*001c*/ 	.word	index@(l2norm_fwd_kernel)
        /*0020*/ 	.word	0x00000000


	//----- nvinfo : EIATTR_FRAME_SIZE
	.align		4
.L_7:
        /*0024*/ 	.byte	0x04, 0x11
        /*0026*/ 	.short	(.L_9 - .L_8)
	.align		4
.L_8:
        /*0028*/ 	.word	index@(l2norm_fwd_kernel)
        /*002c*/ 	.word	0x00000000
.L_9:


//--------------------- .nv.info.l2norm_fwd_kernel --------------------------
	.section	.nv.info.l2norm_fwd_kernel,"",@"SHT_CUDA_INFO"
	.align	4


	//----- nvinfo : EIATTR_CUDA_API_VERSION
	.align		4
        /*0000*/ 	.byte	0x04, 0x37
        /*0002*/ 	.short	(.L_11 - .L_10)
.L_10:
        /*0004*/ 	.word	0x0000007b


	//----- nvinfo : EIATTR_SW2861232_WAR
	.align		4
.L_11:
        /*0008*/ 	.byte	0x01, 0x35
	.zero		2


	//----- nvinfo : EIATTR_PARAM_CBANK
	.align		4
        /*000c*/ 	.byte	0x04, 0x0a
        /*000e*/ 	.short	(.L_13 - .L_12)
	.align		4
.L_12:
        /*0010*/ 	.word	index@(.nv.constant0.l2norm_fwd_kernel)
        /*0014*/ 	.short	0x0160
        /*0016*/ 	.short	0x001c


	//----- nvinfo : EIATTR_CBANK_PARAM_SIZE
	.align		4
.L_13:
        /*0018*/ 	.byte	0x03, 0x19
        /*001a*/ 	.short	0x001c


	//----- nvinfo : EIATTR_KPARAM_INFO
	.align		4
        /*001c*/ 	.byte	0x04, 0x17
        /*001e*/ 	.short	(.L_15 - .L_14)
.L_14:
        /*0020*/ 	.word	0x00000000
        /*0024*/ 	.short	0x0003
        /*0026*/ 	.short	0x0018
        /*0028*/ 	.byte	0x00, 0xf0, 0x11, 0x00


	//----- nvinfo : EIATTR_KPARAM_INFO
	.align		4
.L_15:
        /*002c*/ 	.byte	0x04, 0x17
        /*002e*/ 	.short	(.L_17 - .L_16)
.L_16:
        /*0030*/ 	.word	0x00000000
        /*0034*/ 	.short	0x0002
        /*0036*/ 	.short	0x0010
        /*0038*/ 	.byte	0x00, 0xf0, 0x21, 0x00


	//----- nvinfo : EIATTR_KPARAM_INFO
	.align		4
.L_17:
        /*003c*/ 	.byte	0x04, 0x17
        /*003e*/ 	.short	(.L_19 - .L_18)
.L_18:
        /*0040*/ 	.word	0x00000000
        /*0044*/ 	.short	0x0001
        /*0046*/ 	.short	0x0008
        /*0048*/ 	.byte	0x00, 0xf0, 0x21, 0x00


	//----- nvinfo : EIATTR_KPARAM_INFO
	.align		4
.L_19:
        /*004c*/ 	.byte	0x04, 0x17
        /*004e*/ 	.short	(.L_21 - .L_20)
.L_20:
        /*0050*/ 	.word	0x00000000
        /*0054*/ 	.short	0x0000
        /*0056*/ 	.short	0x0000
        /*0058*/ 	.byte	0x00, 0xf0, 0x21, 0x00


	//----- nvinfo : EIATTR_MAXREG_COUNT
	.align		4
.L_21:
        /*005c*/ 	.byte	0x03, 0x1b
        /*005e*/ 	.short	0x00ff


	//----- nvinfo : EIATTR_COOP_GROUP_MASK_REGIDS
	.align		4
        /*0060*/ 	.byte	0x04, 0x29
        /*0062*/ 	.short	(.L_23 - .L_22)


	//   ....[0]....
.L_22:
        /*0064*/ 	.word	0xffffffff


	//   ....[1]....
        /*0068*/ 	.word	0xffffffff


	//   ....[2]....
        /*006c*/ 	.word	0xffffffff


	//   ....[3]....
        /*0070*/ 	.word	0xffffffff


	//   ....[4]....
        /*0074*/ 	.word	0xffffffff


	//   ....[5]....
        /*0078*/ 	.word	0xffffffff


	//   ....[6]....
        /*007c*/ 	.word	0xffffffff


	//   ....[7]....
        /*0080*/ 	.word	0xffffffff


	//   ....[8]....
        /*0084*/ 	.word	0xffffffff


	//   ....[9]....
        /*0088*/ 	.word	0xffffffff


	//   ....[10]....
        /*008c*/ 	.word	0xffffffff


	//   ....[11]....
        /*0090*/ 	.word	0xffffffff


	//   ....[12]....
        /*0094*/ 	.word	0xffffffff


	//   ....[13]....
        /*0098*/ 	.word	0xffffffff


	//   ....[14]....
        /*009c*/ 	.word	0xffffffff


	//   ....[15]....
        /*00a0*/ 	.word	0xffffffff


	//----- nvinfo : EIATTR_COOP_GROUP_INSTR_OFFSETS
	.align		4
.L_23:
        /*00a4*/ 	.byte	0x04, 0x28
        /*00a6*/ 	.short	(.L_25 - .L_24)


	//   ....[0]....
.L_24:
        /*00a8*/ 	.word	0x000006c0


	//   ....[1]....
        /*00ac*/ 	.word	0x00000750


	//   ....[2]....
        /*00b0*/ 	.word	0x000007b0


	//   ....[3]....
        /*00b4*/ 	.word	0x000007f0


	//   ....[4]....
        /*00b8*/ 	.word	0x00000800


	//   ....[5]....
        /*00bc*/ 	.word	0x00000820


	//   ....[6]....
        /*00c0*/ 	.word	0x00000840


	//   ....[7]....
        /*00c4*/ 	.word	0x00000870


	//   ....[8]....
        /*00c8*/ 	.word	0x00000880


	//   ....[9]....
        /*00cc*/ 	.word	0x000008a0


	//   ....[10]....
        /*00d0*/ 	.word	0x000008c0


	//   ....[11]....
        /*00d4*/ 	.word	0x000008f0


	//   ....[12]....
        /*00d8*/ 	.word	0x00000900


	//   ....[13]....
        /*00dc*/ 	.word	0x00000930


	//   ....[14]....
        /*00e0*/ 	.word	0x00000950


	//   ....[15]....
        /*00e4*/ 	.word	0x00000980


	//----- nvinfo : EIATTR_EXIT_INSTR_OFFSETS
	.align		4
.L_25:
        /*00e8*/ 	.byte	0x04, 0x1c
        /*00ea*/ 	.short	(.L_27 - .L_26)


	//   ....[0]....
.L_26:
        /*00ec*/ 	.word	0x00001090


	//   ....[1]....
        /*00f0*/ 	.word	0x000010f0


	//----- nvinfo : EIATTR_MAX_THREADS
	.align		4
.L_27:
        /*00f4*/ 	.byte	0x04, 0x05
        /*00f6*/ 	.short	(.L_29 - .L_28)
.L_28:
        /*00f8*/ 	.word	0x00000040
        /*00fc*/ 	.word	0x00000001
        /*0100*/ 	.word	0x00000001
.L_29:


//--------------------- .nv.rel.action            --------------------------
	.section	.nv.rel.action,"",@"SHT_CUDA_RELOCINFO"
	.align	8
	.sectionentsize	8
        /*0000*/ 	.byte	0x73, 0x00, 0x00, 0x00, 0x00, 0x00, 0x00, 0x00, 0x00, 0x00, 0x00, 0x11, 0x25, 0x00, 0x05, 0x36


//--------------------- .nv.constant0.l2norm_fwd_kernel --------------------------
	.section	.nv.constant0.l2norm_fwd_kernel,"a",@progbits
	.align	4
.nv.constant0.l2norm_fwd_kernel:
	.zero		380


//--------------------- .text.l2norm_fwd_kernel   --------------------------
	.section	.text.l2norm_fwd_kernel,"ax",@progbits
	.sectionflags	@"SHF_BARRIERS=1"
	.sectioninfo	@"SHI_REGISTERS=60"
	.align	128
        .global         l2norm_fwd_kernel
        .type           l2norm_fwd_kernel,@function
        .size           l2norm_fwd_kernel,(.L_x_1 - l2norm_fwd_kernel)
        .other          l2norm_fwd_kernel,@"STO_CUDA_ENTRY STV_DEFAULT"
l2norm_fwd_kernel:
.text.l2norm_fwd_kernel:
[----:B------:R-:W-:-:S02]  /*0000*/  MOV R1, c[0x0][0x28] ;  /* 0x00000a0000017a02 */ /* 0x000fc40000000f00 */
[----:B------:R-:W0:Y:S01]  /*0010*/  S2R R0, SR_TID.X ;  /* 0x0000000000007919 */ /* 0x000e220000002100 */
[----:B------:R-:W-:Y:S01]  /*0020*/  CS2R R4, SRZ ;  /* 0x0000000000047805 */ /* 0x000fe2000001ff00 */
[----:B------:R-:W-:Y:S01]  /*0030*/  CS2R R6, SRZ ;  /* 0x0000000000067805 */ /* 0x000fe2000001ff00 */
[----:B------:R-:W-:Y:S01]  /*0040*/  ULDC.64 UR4, c[0x0][0x118] ;  /* 0x0000460000047ab9 */ /* 0x000fe20000000a00 */
[----:B------:R-:W1:Y:S01]  /*0050*/  S2R R21, SR_CTAID.X ;  /* 0x0000000000157919 */ /* 0x000e620000002500 */
[----:B0-----:R-:W-:Y:S02]  /*0060*/  SHF.R.U32.HI R28, RZ, 0x4, R0 ;  /* 0x00000004ff1c7819 */ /* 0x001fe40000011600 */
[----:B------:R-:W-:Y:S02]  /*0070*/  SHF.L.U32 R2, R0, 0x3, RZ ;  /* 0x0000000300027819 */ /* 0x000fe400000006ff */
[----:B-1----:R-:W-:Y:S02]  /*0080*/  SHF.L.U32 R21, R21, 0x4, RZ ;  /* 0x0000000415157819 */ /* 0x002fe400000006ff */
[----:B------:R-:W-:-:S02]  /*0090*/  SGXT.U32 R28, R28, 0x2 ;  /* 0x000000021c1c781a */ /* 0x000fc40000000000 */
[----:B------:R-:W-:Y:S02]  /*00a0*/  LOP3.LUT R16, R2, 0x78, RZ, 0xc0, !PT ;  /* 0x0000007802107812 */ /* 0x000fe400078ec0ff */
[----:B------:R-:W-:Y:S02]  /*00b0*/  LOP3.LUT R3, R21, R28, RZ, 0xfc, !PT ;  /* 0x0000001c15037212 */ /* 0x000fe400078efcff */
[----:B------:R-:W-:Y:S01]  /*00c0*/  SHF.R.S32.HI R2, RZ, 0x1f, R21 ;  /* 0x0000001fff027819 */ /* 0x000fe20000011415 */
[----:B------:R-:W-:Y:S01]  /*00d0*/  IMAD.WIDE.U32 R16, R16, 0x2, RZ ;  /* 0x0000000210107825 */ /* 0x000fe200078e00ff */
[C---:B------:R-:W-:Y:S02]  /*00e0*/  SHF.L.U32 R27, R3.reuse, 0x8, RZ ;  /* 0x00000008031b7819 */ /* 0x040fe400000006ff */
[C---:B------:R-:W-:Y:S02]  /*00f0*/  ISETP.GE.U32.AND P2, PT, R3.reuse, 0xf70, PT ;  /* 0x00000f700300780c */ /* 0x040fe40003f46070 */
[----:B------:R-:W-:-:S02]  /*0100*/  SHF.L.U64.HI R3, R3, 0x8, R2 ;  /* 0x0000000803037819 */ /* 0x000fc40000010202 */
[----:B------:R-:W-:Y:S02]  /*0110*/  LOP3.LUT R27, R27, R16, RZ, 0xfc, !PT ;  /* 0x000000101b1b7212 */ /* 0x000fe400078efcff */
[----:B------:R-:W-:Y:S02]  /*0120*/  ISETP.GE.U32.AND.EX P2, PT, R2, RZ, PT, P2 ;  /* 0x000000ff0200720c */ /* 0x000fe40003f46120 */
[----:B------:R-:W-:Y:S02]  /*0130*/  LOP3.LUT R25, R21, 0x4, R28, 0xfe, !PT ;  /* 0x0000000415197812 */ /* 0x000fe400078efe1c */
[----:B------:R-:W-:Y:S02]  /*0140*/  LOP3.LUT R24, R3, R17, RZ, 0xfc, !PT ;  /* 0x0000001103187212 */ /* 0x000fe400078efcff */
[----:B------:R-:W-:Y:S02]  /*0150*/  IADD3 R12, P0, R27, c[0x0][0x160], RZ ;  /* 0x000058001b0c7a10 */ /* 0x000fe40007f1e0ff */
[----:B------:R-:W-:-:S02]  /*0160*/  SHF.L.U32 R3, R25, 0x8, RZ ;  /* 0x0000000819037819 */ /* 0x000fc400000006ff */
[----:B------:R-:W-:Y:S02]  /*0170*/  ISETP.GE.U32.AND P3, PT, R25, 0xf70, PT ;  /* 0x00000f701900780c */ /* 0x000fe40003f66070 */
[----:B------:R-:W-:Y:S02]  /*0180*/  LOP3.LUT R15, R21, 0x8, R28, 0xfe, !PT ;  /* 0x00000008150f7812 */ /* 0x000fe400078efe1c */
[----:B------:R-:W-:Y:S02]  /*0190*/  IADD3.X R13, R24, c[0x0][0x164], RZ, P0, !PT ;  /* 0x00005900180d7a10 */ /* 0x000fe400007fe4ff */
[----:B------:R-:W-:Y:S02]  /*01a0*/  SHF.L.U64.HI R25, R25, 0x8, R2 ;  /* 0x0000000819197819 */ /* 0x000fe40000010202 */
[----:B------:R-:W-:Y:S01]  /*01b0*/  LOP3.LUT R26, R3, R16, RZ, 0xfc, !PT ;  /* 0x00000010031a7212 */ /* 0x000fe200078efcff */
[----:B------:R0:W2:Y:S01]  /*01c0*/  @!P2 LDG.E.128 R4, [R12.64] ;  /* 0x000000040c04a981 */ /* 0x0000a2000c1e1d00 */
[----:B------:R-:W-:Y:S01]  /*01d0*/  ISETP.GE.U32.AND.EX P3, PT, R2, RZ, PT, P3 ;  /* 0x000000ff0200720c */ /* 0x000fe20003f66130 */
[----:B------:R-:W-:Y:S01]  /*01e0*/  CS2R R8, SRZ ;  /* 0x0000000000087805 */ /* 0x000fe2000001ff00 */
[C---:B------:R-:W-:Y:S01]  /*01f0*/  ISETP.GE.U32.AND P1, PT, R15.reuse, 0xf70, PT ;  /* 0x00000f700f00780c */ /* 0x040fe20003f26070 */
[----:B------:R-:W-:Y:S01]  /*0200*/  CS2R R10, SRZ ;  /* 0x00000000000a7805 */ /* 0x000fe2000001ff00 */
[----:B------:R-:W-:-:S02]  /*0210*/  SHF.L.U32 R3, R15, 0x8, RZ ;  /* 0x000000080f037819 */ /* 0x000fc400000006ff */
[----:B------:R-:W-:Y:S02]  /*0220*/  LOP3.LUT R25, R25, R17, RZ, 0xfc, !PT ;  /* 0x0000001119197212 */ /* 0x000fe400078efcff */
[----:B------:R-:W-:Y:S02]  /*0230*/  IADD3 R18, P0, R26, c[0x0][0x160], RZ ;  /* 0x000058001a127a10 */ /* 0x000fe40007f1e0ff */
[----:B0-----:R-:W-:Y:S02]  /*0240*/  SHF.L.U64.HI R13, R15, 0x8, R2 ;  /* 0x000000080f0d7819 */ /* 0x001fe40000010202 */
[----:B------:R-:W-:Y:S02]  /*0250*/  LOP3.LUT R20, R3, R16, RZ, 0xfc, !PT ;  /* 0x0000001003147212 */ /* 0x000fe400078efcff */
[----:B------:R-:W-:Y:S02]  /*0260*/  ISETP.GE.U32.AND.EX P1, PT, R2, RZ, PT, P1 ;  /* 0x000000ff0200720c */ /* 0x000fe40003f26110 */
[----:B------:R-:W-:-:S02]  /*0270*/  IADD3.X R19, R25, c[0x0][0x164], RZ, P0, !PT ;  /* 0x0000590019137a10 */ /* 0x000fc400007fe4ff */
[----:B------:R-:W-:Y:S02]  /*0280*/  LOP3.LUT R22, R13, R17, RZ, 0xfc, !PT ;  /* 0x000000110d167212 */ /* 0x000fe400078efcff */
[----:B------:R-:W-:Y:S01]  /*0290*/  IADD3 R30, P0, R20, c[0x0][0x160], RZ ;  /* 0x00005800141e7a10 */ /* 0x000fe20007f1e0ff */
[----:B------:R-:W-:Y:S01]  /*02a0*/  CS2R R12, SRZ ;  /* 0x00000000000c7805 */ /* 0x000fe2000001ff00 */
[----:B------:R-:W-:Y:S01]  /*02b0*/  LOP3.LUT R23, R21, 0xc, R28, 0xfe, !PT ;  /* 0x0000000c15177812 */ /* 0x000fe200078efe1c */
[----:B------:R-:W-:Y:S01]  /*02c0*/  CS2R R14, SRZ ;  /* 0x00000000000e7805 */ /* 0x000fe2000001ff00 */
[----:B------:R-:W-:Y:S01]  /*02d0*/  IADD3.X R31, R22, c[0x0][0x164], RZ, P0, !PT ;  /* 0x00005900161f7a10 */ /* 0x000fe200007fe4ff */
[----:B------:R0:W3:Y:S01]  /*02e0*/  @!P3 LDG.E.128 R8, [R18.64] ;  /* 0x000000041208b981 */ /* 0x0000e2000c1e1d00 */
[C---:B------:R-:W-:Y:S02]  /*02f0*/  ISETP.GE.U32.AND P0, PT, R23.reuse, 0xf70, PT ;  /* 0x00000f701700780c */ /* 0x040fe40003f06070 */
[C---:B------:R-:W-:Y:S01]  /*0300*/  SHF.L.U32 R3, R23.reuse, 0x8, RZ ;  /* 0x0000000817037819 */ /* 0x040fe200000006ff */
[----:B------:R2:W4:Y:S01]  /*0310*/  @!P1 LDG.E.128 R12, [R30.64] ;  /* 0x000000041e0c9981 */ /* 0x000522000c1e1d00 */
[----:B------:R-:W-:-:S02]  /*0320*/  SHF.L.U64.HI R23, R23, 0x8, R2 ;  /* 0x0000000817177819 */ /* 0x000fc40000010202 */
[----:B------:R-:W-:Y:S02]  /*0330*/  LOP3.LUT R3, R3, R16, RZ, 0xfc, !PT ;  /* 0x0000001003037212 */ /* 0x000fe400078efcff */
[----:B------:R-:W-:Y:S01]  /*0340*/  ISETP.GE.U32.AND.EX P0, PT, R2, RZ, PT, P0 ;  /* 0x000000ff0200720c */ /* 0x000fe20003f06100 */
[----:B0-----:R-:W-:Y:S01]  /*0350*/  CS2R R18, SRZ ;  /* 0x0000000000127805 */ /* 0x001fe2000001ff00 */
[----:B------:R-:W-:Y:S02]  /*0360*/  LOP3.LUT R23, R23, R17, RZ, 0xfc, !PT ;  /* 0x0000001117177212 */ /* 0x000fe400078efcff */
[----:B------:R-:W-:Y:S01]  /*0370*/  IADD3 R36, P4, R3, c[0x0][0x160], RZ ;  /* 0x0000580003247a10 */ /* 0x000fe20007f9e0ff */
[----:B------:R-:W-:-:S03]  /*0380*/  CS2R R16, SRZ ;  /* 0x0000000000107805 */ /* 0x000fc6000001ff00 */
[----:B------:R-:W-:-:S05]  /*0390*/  IADD3.X R37, R23, c[0x0][0x164], RZ, P4, !PT ;  /* 0x0000590017257a10 */ /* 0x000fca00027fe4ff */
[----:B------:R0:W5:Y:S01]  /*03a0*/  @!P0 LDG.E.128 R16, [R36.64] ;  /* 0x0000000424108981 */ /* 0x000162000c1e1d00 */
[--C-:B--2---:R-:W-:Y:S02]  /*03b0*/  HADD2.F32 R30, -RZ, R4.reuse.H1_H1 ;  /* 0x30000004ff1e7230 */ /* 0x104fe40000004100 */
[----:B------:R-:W-:Y:S02]  /*03c0*/  HADD2.F32 R29, -RZ, R4.H0_H0 ;  /* 0x20000004ff1d7230 */ /* 0x000fe40000004100 */
[--C-:B------:R-:W-:Y:S01]  /*03d0*/  HADD2.F32 R31, -RZ, R5.reuse.H0_H0 ;  /* 0x20000005ff1f7230 */ /* 0x100fe20000004100 */
[----:B------:R-:W-:Y:S01]  /*03e0*/  FMUL R38, R30, R30 ;  /* 0x0000001e1e267220 */ /* 0x000fe20000400000 */
[----:B------:R-:W-:Y:S02]  /*03f0*/  HADD2.F32 R4, -RZ, R5.H1_H1 ;  /* 0x30000005ff047230 */ /* 0x000fe40000004100 */
[--C-:B------:R-:W-:Y:S01]  /*0400*/  HADD2.F32 R32, -RZ, R7.reuse.H1_H1 ;  /* 0x30000007ff207230 */ /* 0x100fe20000004100 */
[----:B------:R-:W-:Y:S01]  /*0410*/  FFMA R40, R29, R29, R38 ;  /* 0x0000001d1d287223 */ /* 0x000fe20000000026 */
[----:B------:R-:W-:-:S02]  /*0420*/  HADD2.F32 R33, -RZ, R7.H0_H0 ;  /* 0x20000007ff217230 */ /* 0x000fc40000004100 */
[--C-:B------:R-:W-:Y:S01]  /*0430*/  HADD2.F32 R5, -RZ, R6.reuse.H1_H1 ;  /* 0x30000006ff057230 */ /* 0x100fe20000004100 */
[----:B------:R-:W-:Y:S01]  /*0440*/  FFMA R43, R31, R31, R40 ;  /* 0x0000001f1f2b7223 */ /* 0x000fe20000000028 */
[----:B------:R-:W-:Y:S02]  /*0450*/  HADD2.F32 R6, -RZ, R6.H0_H0 ;  /* 0x20000006ff067230 */ /* 0x000fe40000004100 */
[----:B---3--:R-:W-:Y:S02]  /*0460*/  HADD2.F32 R34, -RZ, R8.H1_H1 ;  /* 0x30000008ff227230 */ /* 0x008fe40000004100 */
[--C-:B------:R-:W-:Y:S02]  /*0470*/  HADD2.F32 R35, -RZ, R10.reuse.H1_H1 ;  /* 0x3000000aff237230 */ /* 0x100fe40000004100 */
[----:B------:R-:W-:Y:S02]  /*0480*/  HADD2.F32 R39, -RZ, R10.H0_H0 ;  /* 0x2000000aff277230 */ /* 0x000fe40000004100 */
[----:B------:R-:W-:-:S02]  /*0490*/  HADD2.F32 R10, -RZ, R11.H1_H1 ;  /* 0x3000000bff0a7230 */ /* 0x000fc40000004100 */
[----:B0-----:R-:W-:Y:S02]  /*04a0*/  HADD2.F32 R36, -RZ, R11.H0_H0 ;  /* 0x2000000bff247230 */ /* 0x001fe40000004100 */
[----:B------:R-:W-:Y:S02]  /*04b0*/  HADD2.F32 R7, -RZ, R8.H0_H0 ;  /* 0x20000008ff077230 */ /* 0x000fe40000004100 */
[--C-:B----4-:R-:W-:Y:S02]  /*04c0*/  HADD2.F32 R11, -RZ, R12.reuse.H0_H0 ;  /* 0x2000000cff0b7230 */ /* 0x110fe40000004100 */
[----:B------:R-:W-:Y:S01]  /*04d0*/  HADD2.F32 R38, -RZ, R12.H1_H1 ;  /* 0x3000000cff267230 */ /* 0x000fe20000004100 */
[----:B------:R-:W-:Y:S01]  /*04e0*/  FMUL R12, R34, R34 ;  /* 0x00000022220c7220 */ /* 0x000fe20000400000 */
[----:B------:R-:W-:Y:S02]  /*04f0*/  HADD2.F32 R8, -RZ, R9.H1_H1 ;  /* 0x30000009ff087230 */ /* 0x000fe40000004100 */
[--C-:B------:R-:W-:Y:S01]  /*0500*/  HADD2.F32 R37, -RZ, R13.reuse.H1_H1 ;  /* 0x3000000dff257230 */ /* 0x100fe20000004100 */
[----:B------:R-:W-:Y:S01]  /*0510*/  FFMA R46, R7, R7, R12 ;  /* 0x00000007072e7223 */ /* 0x000fe2000000000c */
[----:B------:R-:W-:Y:S01]  /*0520*/  HADD2.F32 R41, -RZ, R13.H0_H0 ;  /* 0x2000000dff297230 */ /* 0x000fe20000004100 */
[----:B------:R-:W-:Y:S01]  /*0530*/  FFMA R13, R4, R4, R43 ;  /* 0x00000004040d7223 */ /* 0x000fe2000000002b */
[----:B------:R-:W-:-:S02]  /*0540*/  HADD2.F32 R9, -RZ, R9.H0_H0 ;  /* 0x20000009ff097230 */ /* 0x000fc40000004100 */
[--C-:B------:R-:W-:Y:S01]  /*0550*/  HADD2.F32 R40, -RZ, R14.reuse.H1_H1 ;  /* 0x3000000eff287230 */ /* 0x100fe20000004100 */
[----:B------:R-:W-:Y:S01]  /*0560*/  FFMA R12, R6, R6, R13 ;  /* 0x00000006060c7223 */ /* 0x000fe2000000000d */
[----:B------:R-:W-:Y:S01]  /*0570*/  HADD2.F32 R42, -RZ, R14.H0_H0 ;  /* 0x2000000eff2a7230 */ /* 0x000fe20000004100 */
[----:B------:R-:W-:Y:S01]  /*0580*/  FMUL R14, R38, R38 ;  /* 0x00000026260e7220 */ /* 0x000fe20000400000 */
[----:B------:R-:W-:Y:S01]  /*0590*/  FFMA R13, R9, R9, R46 ;  /* 0x00000009090d7223 */ /* 0x000fe2000000002e */
[----:B------:R-:W-:Y:S01]  /*05a0*/  FFMA R46, R5, R5, R12 ;  /* 0x00000005052e7223 */ /* 0x000fe2000000000c */
[--C-:B-----5:R-:W-:Y:S01]  /*05b0*/  HADD2.F32 R12, -RZ, R16.reuse.H0_H0 ;  /* 0x20000010ff0c7230 */ /* 0x120fe20000004100 */
[----:B------:R-:W-:Y:S01]  /*05c0*/  FFMA R48, R11, R11, R14 ;  /* 0x0000000b0b307223 */ /* 0x000fe2000000000e */
[----:B------:R-:W-:Y:S01]  /*05d0*/  FFMA R14, R8, R8, R13 ;  /* 0x00000008080e7223 */ /* 0x000fe2000000000d */
[----:B------:R-:W-:Y:S01]  /*05e0*/  HADD2.F32 R16, -RZ, R16.H1_H1 ;  /* 0x30000010ff107230 */ /* 0x000fe20000004100 */
[----:B------:R-:W-:Y:S01]  /*05f0*/  FFMA R45, R33, R33, R46 ;  /* 0x00000021212d7223 */ /* 0x000fe2000000002e */
[----:B------:R-:W-:Y:S01]  /*0600*/  FFMA R48, R41, R41, R48 ;  /* 0x0000002929307223 */ /* 0x000fe20000000030 */
[----:B------:R-:W-:Y:S01]  /*0610*/  FFMA R14, R39, R39, R14 ;  /* 0x00000027270e7223 */ /* 0x000fe2000000000e */
[--C-:B------:R-:W-:Y:S01]  /*0620*/  HADD2.F32 R43, -RZ, R15.reuse.H1_H1 ;  /* 0x3000000fff2b7230 */ /* 0x100fe20000004100 */
[----:B------:R-:W-:Y:S01]  /*0630*/  FFMA R45, R32, R32, R45 ;  /* 0x00000020202d7223 */ /* 0x000fe2000000002d */
[----:B------:R-:W-:Y:S01]  /*0640*/  HADD2.F32 R44, -RZ, R15.H0_H0 ;  /* 0x2000000fff2c7230 */ /* 0x000fe20000004100 */
[----:B------:R-:W-:Y:S01]  /*0650*/  FMUL R15, R16, R16 ;  /* 0x00000010100f7220 */ /* 0x000fe20000400000 */
[----:B------:R-:W-:Y:S01]  /*0660*/  FFMA R49, R37, R37, R48 ;  /* 0x0000002525317223 */ /* 0x000fe20000000030 */
[----:B------:R-:W-:Y:S01]  /*0670*/  FFMA R47, R35, R35, R14 ;  /* 0x00000023232f7223 */ /* 0x000fe2000000000e */
[--C-:B------:R-:W-:Y:S01]  /*0680*/  HADD2.F32 R13, -RZ, R17.reuse.H0_H0 ;  /* 0x20000011ff0d7230 */ /* 0x100fe20000004100 */
[----:B------:R-:W-:Y:S01]  /*0690*/  FFMA R14, R12, R12, R15 ;  /* 0x0000000c0c0e7223 */ /* 0x000fe2000000000f */
[----:B------:R-:W-:Y:S01]  /*06a0*/  FFMA R49, R42, R42, R49 ;  /* 0x0000002a2a317223 */ /* 0x000fe20000000031 */
[----:B------:R-:W-:Y:S01]  /*06b0*/  FFMA R47, R36, R36, R47 ;  /* 0x00000024242f7223 */ /* 0x000fe2000000002f */
[----:B------:R-:W0:Y:S01]  /*06c0*/  SHFL.BFLY PT, R46, R45, 0x8, 0x1f ;  /* 0x0d001f002d2e7f89 */ /* 0x000e2200000e0000 */
[----:B------:R-:W-:Y:S01]  /*06d0*/  HADD2.F32 R17, -RZ, R17.H1_H1 ;  /* 0x30000011ff117230 */ /* 0x000fe20000004100 */
[----:B------:R-:W-:Y:S01]  /*06e0*/  FFMA R48, R13, R13, R14 ;  /* 0x0000000d0d307223 */ /* 0x000fe2000000000e */
[----:B------:R-:W-:Y:S01]  /*06f0*/  FFMA R49, R40, R40, R49 ;  /* 0x0000002828317223 */ /* 0x000fe20000000031 */
[----:B------:R-:W-:Y:S01]  /*0700*/  FFMA R47, R10, R10, R47 ;  /* 0x0000000a0a2f7223 */ /* 0x000fe2000000002f */
[--C-:B------:R-:W-:Y:S01]  /*0710*/  HADD2.F32 R14, -RZ, R18.reuse.H0_H0 ;  /* 0x20000012ff0e7230 */ /* 0x100fe20000004100 */
[----:B------:R-:W-:Y:S01]  /*0720*/  FFMA R15, R17, R17, R48 ;  /* 0x00000011110f7223 */ /* 0x000fe20000000030 */
[----:B------:R-:W-:Y:S01]  /*0730*/  FFMA R48, R44, R44, R49 ;  /* 0x0000002c2c307223 */ /* 0x000fe20000000031 */
[----:B------:R-:W-:Y:S01]  /*0740*/  HADD2.F32 R18, -RZ, R18.H1_H1 ;  /* 0x30000012ff127230 */ /* 0x000fe20000004100 */
[----:B------:R-:W1:Y:S01]  /*0750*/  SHFL.BFLY PT, R52, R47, 0x8, 0x1f ;  /* 0x0d001f002f347f89 */ /* 0x000e6200000e0000 */
[----:B------:R-:W-:Y:S01]  /*0760*/  FFMA R49, R14, R14, R15 ;  /* 0x0000000e0e317223 */ /* 0x000fe2000000000f */
[----:B------:R-:W-:Y:S01]  /*0770*/  FFMA R48, R43, R43, R48 ;  /* 0x0000002b2b307223 */ /* 0x000fe20000000030 */
[----:B------:R-:W-:-:S02]  /*0780*/  HADD2.F32 R15, -RZ, R19.H0_H0 ;  /* 0x20000013ff0f7230 */ /* 0x000fc40000004100 */
[----:B------:R-:W-:Y:S01]  /*0790*/  FFMA R50, R18, R18, R49 ;  /* 0x0000001212327223 */ /* 0x000fe20000000031 */
[----:B------:R-:W-:Y:S01]  /*07a0*/  HADD2.F32 R19, -RZ, R19.H1_H1 ;  /* 0x30000013ff137230 */ /* 0x000fe20000004100 */
[----:B------:R-:W2:Y:S02]  /*07b0*/  SHFL.BFLY PT, R49, R48, 0x8, 0x1f ;  /* 0x0d001f0030317f89 */ /* 0x000ea400000e0000 */
[----:B------:R-:W-:-:S04]  /*07c0*/  FFMA R50, R15, R15, R50 ;  /* 0x0000000f0f327223 */ /* 0x000fc80000000032 */
[----:B------:R-:W-:Y:S01]  /*07d0*/  FFMA R50, R19, R19, R50 ;  /* 0x0000001313327223 */ /* 0x000fe20000000032 */
[----:B0-----:R-:W-:-:S04]  /*07e0*/  FADD R46, R45, R46 ;  /* 0x0000002e2d2e7221 */ /* 0x001fc80000000000 */
[----:B------:R-:W0:Y:S04]  /*07f0*/  SHFL.BFLY PT, R53, R50, 0x8, 0x1f ;  /* 0x0d001f0032357f89 */ /* 0x000e2800000e0000 */
[----:B------:R-:W3:Y:S01]  /*0800*/  SHFL.BFLY PT, R45, R46, 0x4, 0x1f ;  /* 0x0c801f002e2d7f89 */ /* 0x000ee200000e0000 */
[----:B-1----:R-:W-:-:S05]  /*0810*/  FADD R52, R47, R52 ;  /* 0x000000342f347221 */ /* 0x002fca0000000000 */
[----:B------:R-:W1:Y:S01]  /*0820*/  SHFL.BFLY PT, R47, R52, 0x4, 0x1f ;  /* 0x0c801f00342f7f89 */ /* 0x000e6200000e0000 */
[----:B--2---:R-:W-:-:S05]  /*0830*/  FADD R51, R48, R49 ;  /* 0x0000003130337221 */ /* 0x004fca0000000000 */
[----:B------:R-:W2:Y:S01]  /*0840*/  SHFL.BFLY PT, R54, R51, 0x4, 0x1f ;  /* 0x0c801f0033367f89 */ /* 0x000ea200000e0000 */
[----:B0-----:R-:W-:Y:S01]  /*0850*/  FADD R55, R50, R53 ;  /* 0x0000003532377221 */ /* 0x001fe20000000000 */
[----:B---3--:R-:W-:-:S04]  /*0860*/  FADD R45, R46, R45 ;  /* 0x0000002d2e2d7221 */ /* 0x008fc80000000000 */
        /* <DEDUP_REMOVED lines=10> */
[----:B-1----:R-:W-:Y:S01]  /*0910*/  FADD R46, R49, R46 ;  /* 0x0000002e312e7221 */ /* 0x002fe20000000000 */
[----:B------:R-:W-:-:S04]  /*0920*/  MOV R49, 0x3e800000 ;  /* 0x3e80000000317802 */ /* 0x000fc80000000f00 */
[----:B------:R-:W1:Y:S01]  /*0930*/  SHFL.BFLY PT, R51, R46, 0x1, 0x1f ;  /* 0x0c201f002e337f89 */ /* 0x000e6200000e0000 */
[----:B--2---:R-:W-:-:S05]  /*0940*/  FADD R53, R54, R53 ;  /* 0x0000003536357221 */ /* 0x004fca0000000000 */
[----:B------:R-:W2:Y:S01]  /*0950*/  SHFL.BFLY PT, R50, R53, 0x1, 0x1f ;  /* 0x0c201f0035327f89 */ /* 0x000ea200000e0000 */
[----:B0-----:R-:W-:Y:S01]  /*0960*/  FADD R57, R56, R57 ;  /* 0x0000003938397221 */ /* 0x001fe20000000000 */
[----:B---3--:R-:W-:-:S04]  /*0970*/  FADD R47, R48, R47 ;  /* 0x0000002f302f7221 */ /* 0x008fc80000000000 */
[----:B------:R-:W0:Y:S01]  /*0980*/  SHFL.BFLY PT, R52, R57, 0x1, 0x1f ;  /* 0x0c201f0039347f89 */ /* 0x000e2200000e0000 */
[----:B------:R-:W-:Y:S01]  /*0990*/  FADD R47, R47, c[0x0][0x178] ;  /* 0x00005e002f2f7621 */ /* 0x000fe20000000000 */
[----:B-1----:R-:W-:-:S03]  /*09a0*/  FADD R51, R46, R51 ;  /* 0x000000332e337221 */ /* 0x002fc60000000000 */
[----:B------:R-:W1:Y:S01]  /*09b0*/  MUFU.SQRT R45, R47 ;  /* 0x0000002f002d7308 */ /* 0x000e620000002000 */
[----:B------:R-:W-:Y:S01]  /*09c0*/  FADD R51, R51, c[0x0][0x178] ;  /* 0x00005e0033337621 */ /* 0x000fe20000000000 */
[----:B--2---:R-:W-:-:S06]  /*09d0*/  FADD R50, R53, R50 ;  /* 0x0000003235327221 */ /* 0x004fcc0000000000 */
[----:B------:R-:W2:Y:S01]  /*09e0*/  MUFU.SQRT R51, R51 ;  /* 0x0000003300337308 */ /* 0x000ea20000002000 */
[----:B------:R-:W-:Y:S01]  /*09f0*/  FADD R50, R50, c[0x0][0x178] ;  /* 0x00005e0032327621 */ /* 0x000fe20000000000 */
[----:B-1----:R-:W-:-:S06]  /*0a00*/  FSETP.GT.AND P5, PT, R45, 8.50705917302346158658e+37, PT ;  /* 0x7e8000002d00780b */ /* 0x002fcc0003fa4000 */
[----:B------:R-:W1:Y:S01]  /*0a10*/  MUFU.SQRT R50, R50 ;  /* 0x0000003200327308 */ /* 0x000e620000002000 */
[----:B------:R-:W-:Y:S01]  /*0a20*/  FSETP.GEU.AND P4, PT, R45, 1.175494350822287508e-38, PT ;  /* 0x008000002d00780b */ /* 0x000fe20003f8e000 */
[----:B0-----:R-:W-:Y:S01]  /*0a30*/  FADD R52, R57, R52 ;  /* 0x0000003439347221 */ /* 0x001fe20000000000 */
[----:B------:R-:W-:-:S03]  /*0a40*/  FSEL R48, R49, 1, P5 ;  /* 0x3f80000031307808 */ /* 0x000fc60002800000 */
[----:B------:R-:W-:Y:S01]  /*0a50*/  FADD R52, R52, c[0x0][0x178] ;  /* 0x00005e0034347621 */ /* 0x000fe20000000000 */
[----:B--2---:R-:W-:-:S03]  /*0a60*/  FSETP.GT.AND P6, PT, R51, 8.50705917302346158658e+37, PT ;  /* 0x7e8000003300780b */ /* 0x004fc60003fc4000 */
[----:B------:R-:W0:Y:S01]  /*0a70*/  MUFU.SQRT R46, R52 ;  /* 0x00000034002e7308 */ /* 0x000e220000002000 */
[----:B------:R-:W-:Y:S01]  /*0a80*/  @P5 FMUL R45, R45, 0.25 ;  /* 0x3e8000002d2d5820 */ /* 0x000fe20000400000 */
[----:B------:R-:W-:Y:S02]  /*0a90*/  FSETP.GEU.AND P5, PT, R51, 1.175494350822287508e-38, PT ;  /* 0x008000003300780b */ /* 0x000fe40003fae000 */
[----:B------:R-:W-:Y:S01]  /*0aa0*/  @!P4 FMUL R48, R48, 16777216 ;  /* 0x4b8000003030c820 */ /* 0x000fe20000400000 */
[----:B------:R-:W-:Y:S01]  /*0ab0*/  FSEL R54, R49, 1, P6 ;  /* 0x3f80000031367808 */ /* 0x000fe20003000000 */
[----:B------:R-:W-:Y:S01]  /*0ac0*/  @!P4 FMUL R45, R45, 16777216 ;  /* 0x4b8000002d2dc820 */ /* 0x000fe20000400000 */
[----:B-1----:R-:W-:-:S03]  /*0ad0*/  FSETP.GT.AND P4, PT, R50, 8.50705917302346158658e+37, PT ;  /* 0x7e8000003200780b */ /* 0x002fc60003f84000 */
[----:B------:R-:W1:Y:S01]  /*0ae0*/  MUFU.RCP R55, R45 ;  /* 0x0000002d00377308 */ /* 0x000e620000001000 */
[----:B------:R-:W-:Y:S01]  /*0af0*/  @P6 FMUL R51, R51, 0.25 ;  /* 0x3e80000033336820 */ /* 0x000fe20000400000 */
[----:B------:R-:W-:Y:S02]  /*0b00*/  FSETP.GEU.AND P6, PT, R50, 1.175494350822287508e-38, PT ;  /* 0x008000003200780b */ /* 0x000fe40003fce000 */
[----:B------:R-:W-:Y:S01]  /*0b10*/  FSEL R53, R49, 1, P4 ;  /* 0x3f80000031357808 */ /* 0x000fe20002000000 */
[----:B------:R-:W-:Y:S01]  /*0b20*/  @!P5 FMUL R51, R51, 16777216 ;  /* 0x4b8000003333d820 */ /* 0x000fe20000400000 */
[----:B------:R-:W-:Y:S01]  /*0b30*/  @!P5 FMUL R54, R54, 16777216 ;  /* 0x4b8000003636d820 */ /* 0x000fe20000400000 */
[----:B0-----:R-:W-:-:S03]  /*0b40*/  FSETP.GT.AND P5, PT, R46, 8.50705917302346158658e+37, PT ;  /* 0x7e8000002e00780b */ /* 0x001fc60003fa4000 */
[----:B------:R-:W-:Y:S01]  /*0b50*/  @P4 FMUL R50, R50, 0.25 ;  /* 0x3e80000032324820 */ /* 0x000fe20000400000 */
[----:B------:R-:W-:Y:S01]  /*0b60*/  FSETP.GEU.AND P4, PT, R46, 1.175494350822287508e-38, PT ;  /* 0x008000002e00780b */ /* 0x000fe20003f8e000 */
[----:B------:R-:W0:Y:S01]  /*0b70*/  MUFU.RCP R51, R51 ;  /* 0x0000003300337308 */ /* 0x000e220000001000 */
[----:B------:R-:W-:Y:S02]  /*0b80*/  FSEL R47, R49, 1, P5 ;  /* 0x3f800000312f7808 */ /* 0x000fe40002800000 */
[----:B------:R-:W-:Y:S01]  /*0b90*/  @!P6 FMUL R50, R50, 16777216 ;  /* 0x4b8000003232e820 */ /* 0x000fe20000400000 */
[----:B-1----:R-:W-:Y:S01]  /*0ba0*/  FMUL R55, R55, R48 ;  /* 0x0000003037377220 */ /* 0x002fe20000400000 */
[----:B------:R-:W-:-:S03]  /*0bb0*/  @!P6 FMUL R53, R53, 16777216 ;  /* 0x4b8000003535e820 */ /* 0x000fc60000400000 */
[----:B------:R1:W2:Y:S01]  /*0bc0*/  MUFU.RCP R52, R50 ;  /* 0x0000003200347308 */ /* 0x0002a20000001000 */
[----:B------:R-:W-:Y:S01]  /*0bd0*/  @P5 FMUL R46, R46, 0.25 ;  /* 0x3e8000002e2e5820 */ /* 0x000fe20000400000 */
[-C--:B------:R-:W-:Y:S01]  /*0be0*/  FMUL R29, R29, R55.reuse ;  /* 0x000000371d1d7220 */ /* 0x080fe20000400000 */
[-C--:B------:R-:W-:Y:S01]  /*0bf0*/  FMUL R30, R30, R55.reuse ;  /* 0x000000371e1e7220 */ /* 0x080fe20000400000 */
[----:B------:R-:W-:Y:S01]  /*0c00*/  @!P4 FMUL R47, R47, 16777216 ;  /* 0x4b8000002f2fc820 */ /* 0x000fe20000400000 */
[----:B------:R-:W-:Y:S01]  /*0c10*/  @!P4 FMUL R46, R46, 16777216 ;  /* 0x4b8000002e2ec820 */ /* 0x000fe20000400000 */
[-C--:B------:R-:W-:Y:S01]  /*0c20*/  FMUL R31, R31, R55.reuse ;  /* 0x000000371f1f7220 */ /* 0x080fe20000400000 */
[-C--:B------:R-:W-:Y:S01]  /*0c30*/  FMUL R48, R4, R55.reuse ;  /* 0x0000003704307220 */ /* 0x080fe20000400000 */
[----:B0-----:R-:W-:Y:S01]  /*0c40*/  FMUL R45, R51, R54 ;  /* 0x00000036332d7220 */ /* 0x001fe20000400000 */
[-C--:B------:R-:W-:Y:S01]  /*0c50*/  FMUL R6, R6, R55.reuse ;  /* 0x0000003706067220 */ /* 0x080fe20000400000 */
[-C--:B------:R-:W-:Y:S01]  /*0c60*/  FMUL R49, R5, R55.reuse ;  /* 0x0000003705317220 */ /* 0x080fe20000400000 */
[----:B------:R-:W0:Y:S01]  /*0c70*/  MUFU.RCP R46, R46 ;  /* 0x0000002e002e7308 */ /* 0x000e220000001000 */
[-C--:B------:R-:W-:Y:S01]  /*0c80*/  FMUL R33, R33, R55.reuse ;  /* 0x0000003721217220 */ /* 0x080fe20000400000 */
[----:B-1----:R-:W-:Y:S01]  /*0c90*/  FMUL R50, R32, R55 ;  /* 0x0000003720327220 */ /* 0x002fe20000400000 */
[----:B------:R-:W-:Y:S01]  /*0ca0*/  F2FP.PACK_AB R4, R30, R29 ;  /* 0x0000001d1e04723e */ /* 0x000fe200000000ff */
[----:B------:R-:W-:Y:S01]  /*0cb0*/  FMUL R51, R7, R45 ;  /* 0x0000002d07337220 */ /* 0x000fe20000400000 */
[----:B------:R-:W-:Y:S01]  /*0cc0*/  IADD3 R26, P5, R26, c[0x0][0x168], RZ ;  /* 0x00005a001a1a7a10 */ /* 0x000fe20007fbe0ff */
[----:B--2---:R-:W-:Y:S01]  /*0cd0*/  FMUL R53, R52, R53 ;  /* 0x0000003534357220 */ /* 0x004fe20000400000 */
[----:B------:R-:W-:Y:S01]  /*0ce0*/  IADD3 R30, P4, R27, c[0x0][0x168], RZ ;  /* 0x00005a001b1e7a10 */ /* 0x000fe20007f9e0ff */
[----:B------:R-:W-:Y:S01]  /*0cf0*/  FMUL R32, R35, R45 ;  /* 0x0000002d23207220 */ /* 0x000fe20000400000 */
[----:B------:R-:W-:Y:S01]  /*0d00*/  F2FP.PACK_AB R5, R48, R31 ;  /* 0x0000001f3005723e */ /* 0x000fe200000000ff */
[-C--:B------:R-:W-:Y:S01]  /*0d10*/  FMUL R34, R34, R45.reuse ;  /* 0x0000002d22227220 */ /* 0x080fe20000400000 */
[----:B------:R-:W-:Y:S01]  /*0d20*/  IADD3.X R27, R25, c[0x0][0x16c], RZ, P5, !PT ;  /* 0x00005b00191b7a10 */ /* 0x000fe20002ffe4ff */
[-C--:B------:R-:W-:Y:S01]  /*0d30*/  FMUL R9, R9, R45.reuse ;  /* 0x0000002d09097220 */ /* 0x080fe20000400000 */
[----:B------:R-:W-:Y:S01]  /*0d40*/  F2FP.PACK_AB R6, R49, R6 ;  /* 0x000000063106723e */ /* 0x000fe200000000ff */
[----:B------:R-:W-:Y:S01]  /*0d50*/  FMUL R52, R8, R45 ;  /* 0x0000002d08347220 */ /* 0x000fe20000400000 */
[----:B------:R-:W-:Y:S01]  /*0d60*/  F2FP.PACK_AB R7, R50, R33 ;  /* 0x000000213207723e */ /* 0x000fe200000000ff */
[----:B0-----:R-:W-:Y:S01]  /*0d70*/  FMUL R47, R46, R47 ;  /* 0x0000002f2e2f7220 */ /* 0x001fe20000400000 */
[----:B------:R-:W-:Y:S01]  /*0d80*/  IADD3.X R31, R24, c[0x0][0x16c], RZ, P4, !PT ;  /* 0x00005b00181f7a10 */ /* 0x000fe200027fe4ff */
[-C--:B------:R-:W-:Y:S01]  /*0d90*/  FMUL R39, R39, R45.reuse ;  /* 0x0000002d27277220 */ /* 0x080fe20000400000 */
[----:B------:R-:W-:Y:S01]  /*0da0*/  FMUL R36, R36, R45 ;  /* 0x0000002d24247220 */ /* 0x000fe20000400000 */
[----:B------:R-:W-:Y:S01]  /*0db0*/  FMUL R25, R16, R47 ;  /* 0x0000002f10197220 */ /* 0x000fe20000400000 */
[----:B------:R-:W-:Y:S01]  /*0dc0*/  FMUL R35, R10, R45 ;  /* 0x0000002d0a237220 */ /* 0x000fe20000400000 */
[-C--:B------:R-:W-:Y:S01]  /*0dd0*/  FMUL R16, R17, R47.reuse ;  /* 0x0000002f11107220 */ /* 0x080fe20000400000 */
[----:B------:R0:W-:Y:S01]  /*0de0*/  STS [R28.X4], R55 ;  /* 0x000000371c007388 */ /* 0x0001e20000004800 */
[-C--:B------:R-:W-:Y:S01]  /*0df0*/  FMUL R14, R14, R47.reuse ;  /* 0x0000002f0e0e7220 */ /* 0x080fe20000400000 */
[----:B------:R-:W-:Y:S01]  /*0e00*/  FMUL R17, R18, R47 ;  /* 0x0000002f12117220 */ /* 0x000fe20000400000 */
[-C--:B------:R-:W-:Y:S01]  /*0e10*/  FMUL R46, R11, R53.reuse ;  /* 0x000000350b2e7220 */ /* 0x080fe20000400000 */
[-C--:B------:R-:W-:Y:S01]  /*0e20*/  FMUL R41, R41, R53.reuse ;  /* 0x0000003529297220 */ /* 0x080fe20000400000 */
[-C--:B------:R-:W-:Y:S01]  /*0e30*/  FMUL R42, R42, R53.reuse ;  /* 0x000000352a2a7220 */ /* 0x080fe20000400000 */
[-C--:B------:R-:W-:Y:S01]  /*0e40*/  FMUL R44, R44, R53.reuse ;  /* 0x000000352c2c7220 */ /* 0x080fe20000400000 */
[----:B------:R-:W-:Y:S01]  /*0e50*/  FMUL R43, R43, R53 ;  /* 0x000000352b2b7220 */ /* 0x000fe20000400000 */
[----:B------:R1:W-:Y:S01]  /*0e60*/  @!P2 STG.E.128 [R30.64], R4 ;  /* 0x000000041e00a986 */ /* 0x0003e2000c101d04 */
[----:B------:R-:W-:Y:S01]  /*0e70*/  F2FP.PACK_AB R8, R34, R51 ;  /* 0x000000332208723e */ /* 0x000fe200000000ff */
[-C--:B0-----:R-:W-:Y:S01]  /*0e80*/  FMUL R55, R38, R53.reuse ;  /* 0x0000003526377220 */ /* 0x081fe20000400000 */
[-C--:B------:R-:W-:Y:S01]  /*0e90*/  FMUL R38, R37, R53.reuse ;  /* 0x0000003525267220 */ /* 0x080fe20000400000 */
[----:B------:R-:W-:Y:S01]  /*0ea0*/  FMUL R37, R40, R53 ;  /* 0x0000003528257220 */ /* 0x000fe20000400000 */
[----:B------:R-:W-:Y:S01]  /*0eb0*/  F2FP.PACK_AB R9, R52, R9 ;  /* 0x000000093409723e */ /* 0x000fe200000000ff */
[----:B------:R-:W-:Y:S01]  /*0ec0*/  FMUL R12, R12, R47 ;  /* 0x0000002f0c0c7220 */ /* 0x000fe20000400000 */
[----:B------:R-:W-:Y:S01]  /*0ed0*/  F2FP.PACK_AB R10, R32, R39 ;  /* 0x00000027200a723e */ /* 0x000fe200000000ff */
[-C--:B------:R-:W-:Y:S01]  /*0ee0*/  FMUL R13, R13, R47.reuse ;  /* 0x0000002f0d0d7220 */ /* 0x080fe20000400000 */
[----:B------:R-:W-:Y:S01]  /*0ef0*/  F2FP.PACK_AB R11, R35, R36 ;  /* 0x00000024230b723e */ /* 0x000fe200000000ff */
[-C--:B------:R-:W-:Y:S01]  /*0f00*/  FMUL R15, R15, R47.reuse ;  /* 0x0000002f0f0f7220 */ /* 0x080fe20000400000 */
[----:B------:R-:W-:Y:S01]  /*0f10*/  IADD3 R20, P2, R20, c[0x0][0x168], RZ ;  /* 0x00005a0014147a10 */ /* 0x000fe20007f5e0ff */
[----:B------:R-:W-:Y:S01]  /*0f20*/  FMUL R18, R19, R47 ;  /* 0x0000002f13127220 */ /* 0x000fe20000400000 */
[----:B------:R-:W-:Y:S01]  /*0f30*/  F2FP.PACK_AB R14, R17, R14 ;  /* 0x0000000e110e723e */ /* 0x000fe200000000ff */
[----:B------:R-:W-:Y:S01]  /*0f40*/  @!P3 STG.E.128 [R26.64], R8 ;  /* 0x000000081a00b986 */ /* 0x000fe2000c101d04 */
[----:B------:R-:W-:-:S02]  /*0f50*/  LOP3.LUT R17, R21, 0xf, R0, 0xf8, !PT ;  /* 0x0000000f15117812 */ /* 0x000fc400078ef800 */
[----:B------:R-:W-:Y:S01]  /*0f60*/  F2FP.PACK_AB R40, R55, R46 ;  /* 0x0000002e3728723e */ /* 0x000fe200000000ff */
[----:B------:R-:W-:Y:S01]  /*0f70*/  STS [R28.X4+0x10], R45 ;  /* 0x0000102d1c007388 */ /* 0x000fe20000004800 */
[----:B------:R-:W-:Y:S02]  /*0f80*/  F2FP.PACK_AB R41, R38, R41 ;  /* 0x000000292629723e */ /* 0x000fe400000000ff */
[----:B------:R-:W-:Y:S01]  /*0f90*/  F2FP.PACK_AB R42, R37, R42 ;  /* 0x0000002a252a723e */ /* 0x000fe200000000ff */
[----:B------:R-:W-:Y:S01]  /*0fa0*/  STS [R28.X4+0x20], R53 ;  /* 0x000020351c007388 */ /* 0x000fe20000004800 */
[----:B------:R-:W-:Y:S02]  /*0fb0*/  F2FP.PACK_AB R43, R43, R44 ;  /* 0x0000002c2b2b723e */ /* 0x000fe400000000ff */
[----:B------:R-:W-:Y:S01]  /*0fc0*/  IADD3.X R21, R22, c[0x0][0x16c], RZ, P2, !PT ;  /* 0x00005b0016157a10 */ /* 0x000fe200017fe4ff */
[----:B------:R-:W-:Y:S01]  /*0fd0*/  STS [R28.X4+0x30], R47 ;  /* 0x0000302f1c007388 */ /* 0x000fe20000004800 */
[----:B------:R-:W-:-:S02]  /*0fe0*/  LOP3.LUT P2, RZ, R0, 0x30, RZ, 0xc0, !PT ;  /* 0x0000003000ff7812 */ /* 0x000fc4000784c0ff */
[----:B------:R-:W-:Y:S01]  /*0ff0*/  ISETP.LT.U32.AND P3, PT, R17, 0xf70, PT ;  /* 0x00000f701100780c */ /* 0x000fe20003f61070 */
[----:B------:R-:W-:Y:S01]  /*1000*/  @!P1 STG.E.128 [R20.64], R40 ;  /* 0x0000002814009986 */ /* 0x000fe2000c101d04 */
[----:B-1----:R-:W-:Y:S02]  /*1010*/  IADD3 R4, P4, R3, c[0x0][0x168], RZ ;  /* 0x00005a0003047a10 */ /* 0x002fe40007f9e0ff */
[----:B------:R-:W-:Y:S02]  /*1020*/  ISETP.LT.U32.AND.EX P1, PT, R2, RZ, !P2, P3 ;  /* 0x000000ff0200720c */ /* 0x000fe40005721130 */
[----:B------:R-:W-:Y:S02]  /*1030*/  F2FP.PACK_AB R12, R25, R12 ;  /* 0x0000000c190c723e */ /* 0x000fe400000000ff */
[----:B------:R-:W-:Y:S02]  /*1040*/  F2FP.PACK_AB R13, R16, R13 ;  /* 0x0000000d100d723e */ /* 0x000fe400000000ff */
[----:B------:R-:W-:-:S02]  /*1050*/  IADD3.X R5, R23, c[0x0][0x16c], RZ, P4, !PT ;  /* 0x00005b0017057a10 */ /* 0x000fc400027fe4ff */
[----:B------:R-:W-:-:S05]  /*1060*/  F2FP.PACK_AB R15, R18, R15 ;  /* 0x0000000f120f723e */ /* 0x000fca00000000ff */
[----:B------:R-:W-:Y:S04]  /*1070*/  @!P0 STG.E.128 [R4.64], R12 ;  /* 0x0000000c04008986 */ /* 0x000fe8000c101d04 */
[----:B------:R-:W-:Y:S06]  /*1080*/  BAR.SYNC 0x0 ;  /* 0x0000000000007b1d */ /* 0x000fec0000000000 */
[----:B------:R-:W-:Y:S05]  /*1090*/  @!P1 EXIT ;  /* 0x000000000000994d */ /* 0x000fea0003800000 */
[----:B------:R-:W-:Y:S02]  /*10a0*/  LOP3.LUT R0, R0, 0xf, RZ, 0xc0, !PT ;  /* 0x0000000f00007812 */ /* 0x000fe400078ec0ff */
[----:B------:R-:W-:-:S03]  /*10b0*/  LEA R4, P0, R17, c[0x0][0x170], 0x2 ;  /* 0x00005c0011047a11 */ /* 0x000fc600078010ff */
[----:B------:R-:W0:Y:S01]  /*10c0*/  LDS R3, [R0.X4] ;  /* 0x0000000000037984 */ /* 0x000e220000004800 */
[----:B------:R-:W-:-:S05]  /*10d0*/  LEA.HI.X R5, R17, c[0x0][0x174], R2, 0x2, P0 ;  /* 0x00005d0011057a11 */ /* 0x000fca00000f1402 */
[----:B0-----:R-:W-:Y:S01]  /*10e0*/  STG.E [R4.64], R3 ;  /* 0x0000000304007986 */ /* 0x001fe2000c101904 */
[----:B------:R-:W-:Y:S05]  /*10f0*/  EXIT ;  /* 0x000000000000794d */ /* 0x000fea0003800000 */
.L_x_0:
[----:B------:R-:W-:-:S00]  /*1100*/  BRA `(.L_x_0) ;  /* 0xfffffff000007947 */ /* 0x000fc0000383ffff */
[----:B------:R-:W-:-:S00]  /*1110*/  NOP ;  /* 0x0000000000007918 */ /* 0x000fc00000000000 */
        /* <DEDUP_REMOVED lines=14> */
.L_x_1:


//--------------------- .nv.global.init           --------------------------
	.section	.nv.global.init,"aw",@progbits
.nv.global.init:
	.type		_$_str,@object
	.size		_$_str,(_$_str_$_2 - _$_str)
_$_str:
        /*0000*/ 	.byte	0x5f, 0x5f, 0x43, 0x55, 0x44, 0x41, 0x5f, 0x46, 0x54, 0x5a, 0x00
	.type		_$_str_$_2,@object
	.size		_$_str_$_2,(.L_1 - _$_str_$_2)
_$_str_$_2:
        /*000b*/ 	.byte	0x5f, 0x5f, 0x43, 0x55, 0x44, 0x41, 0x5f, 0x50, 0x52, 0x45, 0x43, 0x5f, 0x53, 0x51, 0x52, 0x54
        /*001b*/ 	.byte	0x00
.L_1:


//--------------------- .nv.shared.l2norm_fwd_kernel --------------------------
	.section	.nv.shared.l2norm_fwd_kernel,"aw",@nobits
	.align	16
